//
// Generated by NVIDIA NVVM Compiler
//
// Compiler Build ID: CL-36424714
// Cuda compilation tools, release 13.0, V13.0.88
// Based on NVVM 20.0.0
//

.version 9.0
.target sm_100
.address_size 64

	// .globl	_Z14sumArraysOnGPUPfS_S_i

.visible .entry _Z14sumArraysOnGPUPfS_S_i(
	.param .u64 .ptr .align 1 _Z14sumArraysOnGPUPfS_S_i_param_0,
	.param .u64 .ptr .align 1 _Z14sumArraysOnGPUPfS_S_i_param_1,
	.param .u64 .ptr .align 1 _Z14sumArraysOnGPUPfS_S_i_param_2,
	.param .u32 _Z14sumArraysOnGPUPfS_S_i_param_3
)
{
	.reg .pred 	%p<2>;
	.reg .b32 	%r<6>;
	.reg .b32 	%f<4>;
	.reg .b64 	%rd<11>;

	ld.param.u64 	%rd1, [_Z14sumArraysOnGPUPfS_S_i_param_0];
	ld.param.u64 	%rd2, [_Z14sumArraysOnGPUPfS_S_i_param_1];
	ld.param.u64 	%rd3, [_Z14sumArraysOnGPUPfS_S_i_param_2];
	ld.param.u32 	%r2, [_Z14sumArraysOnGPUPfS_S_i_param_3];
	mov.u32 	%r3, %tid.x;
	mov.u32 	%r4, %ctaid.x;
	mov.u32 	%r5, %ntid.x;
	mad.lo.s32 	%r1, %r4, %r5, %r3;
	setp.ge.s32 	%p1, %r1, %r2;
	@%p1 bra 	$L__BB0_2;
	cvta.to.global.u64 	%rd4, %rd1;
	cvta.to.global.u64 	%rd5, %rd2;
	cvta.to.global.u64 	%rd6, %rd3;
	mul.wide.s32 	%rd7, %r1, 4;
	add.s64 	%rd8, %rd4, %rd7;
	ld.global.f32 	%f1, [%rd8];
	add.s64 	%rd9, %rd5, %rd7;
	ld.global.f32 	%f2, [%rd9];
	add.f32 	%f3, %f1, %f2;
	add.s64 	%rd10, %rd6, %rd7;
	st.global.f32 	[%rd10], %f3;
$L__BB0_2:
	ret;

}


// ===== COMPILED SASS (sm_100) =====

	.target	sm_100

	.elftype	@"ET_EXEC"


//--------------------- .note.nv.tkinfo           --------------------------
	.section	.note.nv.tkinfo,"",@"SHT_NOTE"
	.sectionflags	@"SHF_NOTE_NV_TKINFO"
	.tkinfo
        /*0018*/ 	.word	0x00000002
        /*0030*/ 	.string	""
        /*0030*/ 	.string	"ptxas"
        /*0030*/ 	.string	"Cuda compilation tools, release 13.0, V13.0.88"
        /*0030*/ 	.string	"Build cuda_13.0.r13.0/compiler.36424714_0"
        /*0030*/ 	.string	"-arch sm_100 -m 64 "



//--------------------- .note.nv.cuinfo           --------------------------
	.section	.note.nv.cuinfo,"",@"SHT_NOTE"
	.sectionflags	@"SHF_NOTE_NV_CUINFO"
        /*0018*/ 	.short	0x0002
        /*001a*/ 	.short	0x0064
        /*001c*/ 	.short	0x0082
	.zero		2


//--------------------- .nv.info                  --------------------------
	.section	.nv.info,"",@"SHT_CUDA_INFO"
	.align	4


	//----- nvinfo : EIATTR_REGCOUNT
	.align		4
        /*0000*/ 	.byte	0x04, 0x2f
        /*0002*/ 	.short	(.L_1 - .L_0)
	.align		4
.L_0:
        /*0004*/ 	.word	index@(_Z14sumArraysOnGPUPfS_S_i)
        /*0008*/ 	.word	0x0000000c


	//----- nvinfo : EIATTR_FRAME_SIZE
	.align		4
.L_1:
        /*000c*/ 	.byte	0x04, 0x11
        /*000e*/ 	.short	(.L_3 - .L_2)
	.align		4
.L_2:
        /*0010*/ 	.word	index@(_Z14sumArraysOnGPUPfS_S_i)
        /*0014*/ 	.word	0x00000000


	//----- nvinfo : EIATTR_MIN_STACK_SIZE
	.align		4
.L_3:
        /*0018*/ 	.byte	0x04, 0x12
        /*001a*/ 	.short	(.L_5 - .L_4)
	.align		4
.L_4:
        /*001c*/ 	.word	index@(_Z14sumArraysOnGPUPfS_S_i)
        /*0020*/ 	.word	0x00000000
.L_5:


//--------------------- .nv.compat                --------------------------
	.section	.nv.compat,"",@"SHT_CUDA_COMPAT_INFO"
	.align	4
        /*0000*/ 	.byte	0x02, 0x09, 0x00, 0x00, 0x02, 0x02, 0x01, 0x00, 0x02, 0x05, 0x05, 0x00, 0x03, 0x07, 0x01, 0x01
        /*0010*/ 	.byte	0x02, 0x03, 0x00, 0x00, 0x02, 0x06, 0x01, 0x00, 0x04, 0x0b, 0x08, 0x00, 0x09, 0x00, 0x00, 0x00
        /*0020*/ 	.byte	0x00, 0x00, 0x00, 0x00


//--------------------- .nv.info._Z14sumArraysOnGPUPfS_S_i --------------------------
	.section	.nv.info._Z14sumArraysOnGPUPfS_S_i,"",@"SHT_CUDA_INFO"
	.sectionflags	@""
	.align	4


	//----- nvinfo : EIATTR_CUDA_API_VERSION
	.align		4
        /*0000*/ 	.byte	0x04, 0x37
        /*0002*/ 	.short	(.L_7 - .L_6)
.L_6:
        /*0004*/ 	.word	0x00000082


	//----- nvinfo : EIATTR_KPARAM_INFO
	.align		4
.L_7:
        /*0008*/ 	.byte	0x04, 0x17
        /*000a*/ 	.short	(.L_9 - .L_8)
.L_8:
        /*000c*/ 	.word	0x00000000
        /*0010*/ 	.short	0x0003
        /*0012*/ 	.short	0x0018
        /*0014*/ 	.byte	0x00, 0xf0, 0x11, 0x00


	//----- nvinfo : EIATTR_KPARAM_INFO
	.align		4
.L_9:
        /*0018*/ 	.byte	0x04, 0x17
        /*001a*/ 	.short	(.L_11 - .L_10)
.L_10:
        /*001c*/ 	.word	0x00000000
        /*0020*/ 	.short	0x0002
        /*0022*/ 	.short	0x0010
        /*0024*/ 	.byte	0x00, 0xf5, 0x21, 0x00


	//----- nvinfo : EIATTR_KPARAM_INFO
	.align		4
.L_11:
        /*0028*/ 	.byte	0x04, 0x17
        /*002a*/ 	.short	(.L_13 - .L_12)
.L_12:
        /*002c*/ 	.word	0x00000000
        /*0030*/ 	.short	0x0001
        /*0032*/ 	.short	0x0008
        /*0034*/ 	.byte	0x00, 0xf5, 0x21, 0x00


	//----- nvinfo : EIATTR_KPARAM_INFO
	.align		4
.L_13:
        /*0038*/ 	.byte	0x04, 0x17
        /*003a*/ 	.short	(.L_15 - .L_14)
.L_14:
        /*003c*/ 	.word	0x00000000
        /*0040*/ 	.short	0x0000
        /*0042*/ 	.short	0x0000
        /*0044*/ 	.byte	0x00, 0xf5, 0x21, 0x00


	//----- nvinfo : EIATTR_SPARSE_MMA_MASK
	.align		4
.L_15:
        /*0048*/ 	.byte	0x03, 0x50
        /*004a*/ 	.short	0x0000


	//----- nvinfo : EIATTR_MAXREG_COUNT
	.align		4
        /*004c*/ 	.byte	0x03, 0x1b
        /*004e*/ 	.short	0x00ff


	//----- nvinfo : EIATTR_MERCURY_ISA_VERSION
	.align		4
        /*0050*/ 	.byte	0x03, 0x5f
        /*0052*/ 	.short	0x0101


	//----- nvinfo : EIATTR_VRC_CTA_INIT_COUNT
	.align		4
        /*0054*/ 	.byte	0x02, 0x4a
	.zero		1
	.zero		1


	//----- nvinfo : EIATTR_EXIT_INSTR_OFFSETS
	.align		4
        /*0058*/ 	.byte	0x04, 0x1c
        /*005a*/ 	.short	(.L_17 - .L_16)


	//   ....[0]....
.L_16:
        /*005c*/ 	.word	0x00000070


	//   ....[1]....
        /*0060*/ 	.word	0x00000130


	//----- nvinfo : EIATTR_CBANK_PARAM_SIZE
	.align		4
.L_17:
        /*0064*/ 	.byte	0x03, 0x19
        /*0066*/ 	.short	0x001c


	//----- nvinfo : EIATTR_PARAM_CBANK
	.align		4
        /*0068*/ 	.byte	0x04, 0x0a
        /*006a*/ 	.short	(.L_19 - .L_18)
	.align		4
.L_18:
        /*006c*/ 	.word	index@(.nv.constant0._Z14sumArraysOnGPUPfS_S_i)
        /*0070*/ 	.short	0x0380
        /*0072*/ 	.short	0x001c


	//----- nvinfo : EIATTR_SW_WAR
	.align		4
.L_19:
        /*0074*/ 	.byte	0x04, 0x36
        /*0076*/ 	.short	(.L_21 - .L_20)
.L_20:
        /*0078*/ 	.word	0x00000008
.L_21:


//--------------------- .nv.callgraph             --------------------------
	.section	.nv.callgraph,"",@"SHT_CUDA_CALLGRAPH"
	.align	4
	.sectionentsize	8
	.align		4
        /*0000*/ 	.word	0x00000000
	.align		4
        /*0004*/ 	.word	0xffffffff
	.align		4
        /*0008*/ 	.word	0x00000000
	.align		4
        /*000c*/ 	.word	0xfffffffe
	.align		4
        /*0010*/ 	.word	0x00000000
	.align		4
        /*0014*/ 	.word	0xfffffffd
	.align		4
        /*0018*/ 	.word	0x00000000
	.align		4
        /*001c*/ 	.word	0xfffffffc


//--------------------- .text._Z14sumArraysOnGPUPfS_S_i --------------------------
	.section	.text._Z14sumArraysOnGPUPfS_S_i,"ax",@progbits
	.align	128
        .global         _Z14sumArraysOnGPUPfS_S_i
        .type           _Z14sumArraysOnGPUPfS_S_i,@function
        .size           _Z14sumArraysOnGPUPfS_S_i,(.L_x_1 - _Z14sumArraysOnGPUPfS_S_i)
        .other          _Z14sumArraysOnGPUPfS_S_i,@"STO_CUDA_ENTRY STV_DEFAULT"
_Z14sumArraysOnGPUPfS_S_i:
.text._Z14sumArraysOnGPUPfS_S_i:
[----:B------:R-:W-:Y:S01]  /*0000*/  LDC R1, c[0x0][0x37c] ;  /* 0x0000df00ff017b82 */ /* 0x000fe20000000800 */
[----:B------:R-:W0:Y:S07]  /*0010*/  S2R R9, SR_TID.X ;  /* 0x0000000000097919 */ /* 0x000e2e0000002100 */
[----:B------:R-:W0:Y:S01]  /*0020*/  S2UR UR4, SR_CTAID.X ;  /* 0x00000000000479c3 */ /* 0x000e220000002500 */
[----:B------:R-:W1:Y:S07]  /*0030*/  LDCU UR5, c[0x0][0x398] ;  /* 0x00007300ff0577ac */ /* 0x000e6e0008000800 */
[----:B------:R-:W0:Y:S02]  /*0040*/  LDC R0, c[0x0][0x360] ;  /* 0x0000d800ff007b82 */ /* 0x000e240000000800 */
[----:B0-----:R-:W-:-:S05]  /*0050*/  IMAD R9, R0, UR4, R9 ;  /* 0x0000000400097c24 */ /* 0x001fca000f8e0209 */
[----:B-1----:R-:W-:-:S13]  /*0060*/  ISETP.GE.AND P0, PT, R9, UR5, PT ;  /* 0x0000000509007c0c */ /* 0x002fda000bf06270 */
[----:B------:R-:W-:Y:S05]  /*0070*/  @P0 EXIT ;  /* 0x000000000000094d */ /* 0x000fea0003800000 */
[----:B------:R-:W0:Y:S01]  /*0080*/  LDC.64 R2, c[0x0][0x380] ;  /* 0x0000e000ff027b82 */ /* 0x000e220000000a00 */
[----:B------:R-:W1:Y:S07]  /*0090*/  LDCU.64 UR4, c[0x0][0x358] ;  /* 0x00006b00ff0477ac */ /* 0x000e6e0008000a00 */
[----:B------:R-:W2:Y:S08]  /*00a0*/  LDC.64 R4, c[0x0][0x388] ;  /* 0x0000e200ff047b82 */ /* 0x000eb00000000a00 */
[----:B------:R-:W3:Y:S01]  /*00b0*/  LDC.64 R6, c[0x0][0x390] ;  /* 0x0000e400ff067b82 */ /* 0x000ee20000000a00 */
[----:B0-----:R-:W-:-:S06]  /*00c0*/  IMAD.WIDE R2, R9, 0x4, R2 ;  /* 0x0000000409027825 */ /* 0x001fcc00078e0202 */
[----:B-1----:R-:W4:Y:S01]  /*00d0*/  LDG.E R2, desc[UR4][R2.64] ;  /* 0x0000000402027981 */ /* 0x002f22000c1e1900 */
[----:B--2---:R-:W-:-:S06]  /*00e0*/  IMAD.WIDE R4, R9, 0x4, R4 ;  /* 0x0000000409047825 */ /* 0x004fcc00078e0204 */
[----:B------:R-:W4:Y:S01]  /*00f0*/  LDG.E R5, desc[UR4][R4.64] ;  /* 0x0000000404057981 */ /* 0x000f22000c1e1900 */
[----:B---3--:R-:W-:-:S04]  /*0100*/  IMAD.WIDE R6, R9, 0x4, R6 ;  /* 0x0000000409067825 */ /* 0x008fc800078e0206 */
[----:B----4-:R-:W-:-:S05]  /*0110*/  FADD R9, R2, R5 ;  /* 0x0000000502097221 */ /* 0x010fca0000000000 */
[----:B------:R-:W-:Y:S01]  /*0120*/  STG.E desc[UR4][R6.64], R9 ;  /* 0x0000000906007986 */ /* 0x000fe2000c101904 */
[----:B------:R-:W-:Y:S05]  /*0130*/  EXIT ;  /* 0x000000000000794d */ /* 0x000fea0003800000 */
.L_x_0:
[----:B------:R-:W-:-:S00]  /*0140*/  BRA `(.L_x_0) ;  /* 0xfffffffc00fc7947 */ /* 0x000fc0000383ffff */
[----:B------:R-:W-:-:S00]  /*0150*/  NOP ;  /* 0x0000000000007918 */ /* 0x000fc00000000000 */
        /* <DEDUP_REMOVED lines=10> */
.L_x_1:


//--------------------- .nv.shared.reserved.0     --------------------------
	.section	.nv.shared.reserved.0,"aw",@nobits
	.weak		__nv_reservedSMEM_offset_0_alias
	.size		__nv_reservedSMEM_offset_0_alias, 0, 64
	.other		__nv_reservedSMEM_offset_0_alias,@"STO_CUDA_RESERVED_SHARED STV_DEFAULT"
__nv_reservedSMEM_offset_0_alias:
	.zero		0
	.zero		64


//--------------------- .nv.constant0._Z14sumArraysOnGPUPfS_S_i --------------------------
	.section	.nv.constant0._Z14sumArraysOnGPUPfS_S_i,"a",@progbits
	.sectionflags	@""
	.align	4
.nv.constant0._Z14sumArraysOnGPUPfS_S_i:
	.zero		924


//--------------------- SYMBOLS --------------------------

	.type		.nv.reservedSmem.offset0,@object
	.size		.nv.reservedSmem.offset0,0x4
